//
// Generated by NVIDIA NVVM Compiler
//
// Compiler Build ID: CL-36424714
// Cuda compilation tools, release 13.0, V13.0.88
// Based on NVVM 20.0.0
//

.version 9.0
.target sm_100
.address_size 64

	// .globl	_Z12MatMulKernel6MatrixS_S_

.visible .entry _Z12MatMulKernel6MatrixS_S_(
	.param .align 8 .b8 _Z12MatMulKernel6MatrixS_S__param_0[16],
	.param .align 8 .b8 _Z12MatMulKernel6MatrixS_S__param_1[16],
	.param .align 8 .b8 _Z12MatMulKernel6MatrixS_S__param_2[16]
)
{
	.reg .pred 	%p<13>;
	.reg .b32 	%r<42>;
	.reg .b32 	%f<68>;
	.reg .b64 	%rd<53>;

	ld.param.u32 	%r3, [_Z12MatMulKernel6MatrixS_S__param_2];
	ld.param.u64 	%rd3, [_Z12MatMulKernel6MatrixS_S__param_2+8];
	ld.param.u32 	%r2, [_Z12MatMulKernel6MatrixS_S__param_1];
	ld.param.v2.u32 	{%r1, %r21}, [_Z12MatMulKernel6MatrixS_S__param_0];
	ld.param.u64 	%rd7, [_Z12MatMulKernel6MatrixS_S__param_1+8];
	ld.param.u64 	%rd8, [_Z12MatMulKernel6MatrixS_S__param_0+8];
	cvta.to.global.u64 	%rd1, %rd8;
	cvta.to.global.u64 	%rd2, %rd7;
	mov.u32 	%r22, %ctaid.y;
	mov.u32 	%r23, %ntid.y;
	mov.u32 	%r24, %tid.y;
	mad.lo.s32 	%r4, %r22, %r23, %r24;
	mov.u32 	%r25, %ctaid.x;
	mov.u32 	%r26, %ntid.x;
	mov.u32 	%r27, %tid.x;
	mad.lo.s32 	%r5, %r25, %r26, %r27;
	setp.ge.s32 	%p1, %r4, %r21;
	setp.ge.s32 	%p2, %r5, %r2;
	or.pred  	%p3, %p1, %p2;
	@%p3 bra 	$L__BB0_14;
	setp.lt.s32 	%p4, %r1, 1;
	mov.f32 	%f67, 0f00000000;
	@%p4 bra 	$L__BB0_13;
	mul.lo.s32 	%r6, %r1, %r4;
	and.b32  	%r7, %r1, 7;
	setp.lt.u32 	%p5, %r1, 8;
	mov.b32 	%r40, 0;
	mov.f32 	%f67, 0f00000000;
	@%p5 bra 	$L__BB0_5;
	and.b32  	%r40, %r1, 2147483640;
	neg.s32 	%r38, %r40;
	shl.b32 	%r10, %r2, 3;
	mul.wide.u32 	%rd9, %r6, 4;
	add.s64 	%rd10, %rd9, %rd1;
	add.s64 	%rd52, %rd10, 16;
	mov.f32 	%f67, 0f00000000;
	mul.wide.s32 	%rd13, %r2, 4;
	mov.u32 	%r37, %r5;
$L__BB0_4:
	.pragma "nounroll";
	ld.global.f32 	%f17, [%rd52+-16];
	mul.wide.s32 	%rd11, %r37, 4;
	add.s64 	%rd12, %rd2, %rd11;
	ld.global.f32 	%f18, [%rd12];
	fma.rn.f32 	%f19, %f17, %f18, %f67;
	ld.global.f32 	%f20, [%rd52+-12];
	add.s64 	%rd14, %rd12, %rd13;
	ld.global.f32 	%f21, [%rd14];
	fma.rn.f32 	%f22, %f20, %f21, %f19;
	ld.global.f32 	%f23, [%rd52+-8];
	add.s64 	%rd15, %rd14, %rd13;
	ld.global.f32 	%f24, [%rd15];
	fma.rn.f32 	%f25, %f23, %f24, %f22;
	ld.global.f32 	%f26, [%rd52+-4];
	add.s64 	%rd16, %rd15, %rd13;
	ld.global.f32 	%f27, [%rd16];
	fma.rn.f32 	%f28, %f26, %f27, %f25;
	ld.global.f32 	%f29, [%rd52];
	add.s64 	%rd17, %rd16, %rd13;
	ld.global.f32 	%f30, [%rd17];
	fma.rn.f32 	%f31, %f29, %f30, %f28;
	ld.global.f32 	%f32, [%rd52+4];
	add.s64 	%rd18, %rd17, %rd13;
	ld.global.f32 	%f33, [%rd18];
	fma.rn.f32 	%f34, %f32, %f33, %f31;
	ld.global.f32 	%f35, [%rd52+8];
	add.s64 	%rd19, %rd18, %rd13;
	ld.global.f32 	%f36, [%rd19];
	fma.rn.f32 	%f37, %f35, %f36, %f34;
	ld.global.f32 	%f38, [%rd52+12];
	add.s64 	%rd20, %rd19, %rd13;
	ld.global.f32 	%f39, [%rd20];
	fma.rn.f32 	%f67, %f38, %f39, %f37;
	add.s32 	%r38, %r38, 8;
	add.s32 	%r37, %r37, %r10;
	add.s64 	%rd52, %rd52, 32;
	setp.ne.s32 	%p6, %r38, 0;
	@%p6 bra 	$L__BB0_4;
$L__BB0_5:
	setp.eq.s32 	%p7, %r7, 0;
	@%p7 bra 	$L__BB0_13;
	and.b32  	%r16, %r1, 3;
	setp.lt.u32 	%p8, %r7, 4;
	@%p8 bra 	$L__BB0_8;
	add.s32 	%r29, %r40, %r6;
	mul.wide.u32 	%rd21, %r29, 4;
	add.s64 	%rd22, %rd1, %rd21;
	ld.global.f32 	%f41, [%rd22];
	mad.lo.s32 	%r30, %r40, %r2, %r5;
	mul.wide.s32 	%rd23, %r30, 4;
	add.s64 	%rd24, %rd2, %rd23;
	ld.global.f32 	%f42, [%rd24];
	fma.rn.f32 	%f43, %f41, %f42, %f67;
	cvt.u64.u32 	%rd25, %r6;
	cvt.u64.u32 	%rd26, %r40;
	add.s64 	%rd27, %rd26, %rd25;
	shl.b64 	%rd28, %rd27, 2;
	add.s64 	%rd29, %rd1, %rd28;
	ld.global.f32 	%f44, [%rd29+4];
	mul.wide.s32 	%rd30, %r2, 4;
	add.s64 	%rd31, %rd24, %rd30;
	ld.global.f32 	%f45, [%rd31];
	fma.rn.f32 	%f46, %f44, %f45, %f43;
	ld.global.f32 	%f47, [%rd29+8];
	add.s64 	%rd32, %rd31, %rd30;
	ld.global.f32 	%f48, [%rd32];
	fma.rn.f32 	%f49, %f47, %f48, %f46;
	ld.global.f32 	%f50, [%rd29+12];
	add.s64 	%rd33, %rd32, %rd30;
	ld.global.f32 	%f51, [%rd33];
	fma.rn.f32 	%f67, %f50, %f51, %f49;
	add.s32 	%r40, %r40, 4;
$L__BB0_8:
	setp.eq.s32 	%p9, %r16, 0;
	@%p9 bra 	$L__BB0_13;
	setp.eq.s32 	%p10, %r16, 1;
	@%p10 bra 	$L__BB0_11;
	add.s32 	%r31, %r40, %r6;
	mul.wide.u32 	%rd34, %r31, 4;
	add.s64 	%rd35, %rd1, %rd34;
	ld.global.f32 	%f53, [%rd35];
	mad.lo.s32 	%r32, %r40, %r2, %r5;
	mul.wide.s32 	%rd36, %r32, 4;
	add.s64 	%rd37, %rd2, %rd36;
	ld.global.f32 	%f54, [%rd37];
	fma.rn.f32 	%f55, %f53, %f54, %f67;
	cvt.u64.u32 	%rd38, %r6;
	cvt.u64.u32 	%rd39, %r40;
	add.s64 	%rd40, %rd39, %rd38;
	shl.b64 	%rd41, %rd40, 2;
	add.s64 	%rd42, %rd1, %rd41;
	ld.global.f32 	%f56, [%rd42+4];
	mul.wide.s32 	%rd43, %r2, 4;
	add.s64 	%rd44, %rd37, %rd43;
	ld.global.f32 	%f57, [%rd44];
	fma.rn.f32 	%f67, %f56, %f57, %f55;
	add.s32 	%r40, %r40, 2;
$L__BB0_11:
	and.b32  	%r33, %r1, 1;
	setp.eq.b32 	%p11, %r33, 1;
	not.pred 	%p12, %p11;
	@%p12 bra 	$L__BB0_13;
	add.s32 	%r34, %r40, %r6;
	mul.wide.u32 	%rd45, %r34, 4;
	add.s64 	%rd46, %rd1, %rd45;
	ld.global.f32 	%f58, [%rd46];
	mad.lo.s32 	%r35, %r40, %r2, %r5;
	mul.wide.s32 	%rd47, %r35, 4;
	add.s64 	%rd48, %rd2, %rd47;
	ld.global.f32 	%f59, [%rd48];
	fma.rn.f32 	%f67, %f58, %f59, %f67;
$L__BB0_13:
	mad.lo.s32 	%r36, %r3, %r4, %r5;
	cvta.to.global.u64 	%rd49, %rd3;
	mul.wide.s32 	%rd50, %r36, 4;
	add.s64 	%rd51, %rd49, %rd50;
	st.global.f32 	[%rd51], %f67;
$L__BB0_14:
	ret;

}


// ===== COMPILED SASS (sm_100) =====

	.target	sm_100

	.elftype	@"ET_EXEC"


//--------------------- .note.nv.tkinfo           --------------------------
	.section	.note.nv.tkinfo,"",@"SHT_NOTE"
	.sectionflags	@"SHF_NOTE_NV_TKINFO"
	.tkinfo
        /*0018*/ 	.word	0x00000002
        /*0030*/ 	.string	""
        /*0030*/ 	.string	"ptxas"
        /*0030*/ 	.string	"Cuda compilation tools, release 13.0, V13.0.88"
        /*0030*/ 	.string	"Build cuda_13.0.r13.0/compiler.36424714_0"
        /*0030*/ 	.string	"-arch sm_100 -m 64 "



//--------------------- .note.nv.cuinfo           --------------------------
	.section	.note.nv.cuinfo,"",@"SHT_NOTE"
	.sectionflags	@"SHF_NOTE_NV_CUINFO"
        /*0018*/ 	.short	0x0002
        /*001a*/ 	.short	0x0064
        /*001c*/ 	.short	0x0082
	.zero		2


//--------------------- .nv.info                  --------------------------
	.section	.nv.info,"",@"SHT_CUDA_INFO"
	.align	4


	//----- nvinfo : EIATTR_REGCOUNT
	.align		4
        /*0000*/ 	.byte	0x04, 0x2f
        /*0002*/ 	.short	(.L_1 - .L_0)
	.align		4
.L_0:
        /*0004*/ 	.word	index@(_Z12MatMulKernel6MatrixS_S_)
        /*0008*/ 	.word	0x00000020


	//----- nvinfo : EIATTR_FRAME_SIZE
	.align		4
.L_1:
        /*000c*/ 	.byte	0x04, 0x11
        /*000e*/ 	.short	(.L_3 - .L_2)
	.align		4
.L_2:
        /*0010*/ 	.word	index@(_Z12MatMulKernel6MatrixS_S_)
        /*0014*/ 	.word	0x00000000


	//----- nvinfo : EIATTR_MIN_STACK_SIZE
	.align		4
.L_3:
        /*0018*/ 	.byte	0x04, 0x12
        /*001a*/ 	.short	(.L_5 - .L_4)
	.align		4
.L_4:
        /*001c*/ 	.word	index@(_Z12MatMulKernel6MatrixS_S_)
        /*0020*/ 	.word	0x00000000
.L_5:


//--------------------- .nv.compat                --------------------------
	.section	.nv.compat,"",@"SHT_CUDA_COMPAT_INFO"
	.align	4
        /*0000*/ 	.byte	0x02, 0x09, 0x00, 0x00, 0x02, 0x02, 0x01, 0x00, 0x02, 0x05, 0x05, 0x00, 0x03, 0x07, 0x01, 0x01
        /*0010*/ 	.byte	0x02, 0x03, 0x00, 0x00, 0x02, 0x06, 0x01, 0x00, 0x04, 0x0b, 0x08, 0x00, 0x09, 0x00, 0x00, 0x00
        /*0020*/ 	.byte	0x00, 0x00, 0x00, 0x00


//--------------------- .nv.info._Z12MatMulKernel6MatrixS_S_ --------------------------
	.section	.nv.info._Z12MatMulKernel6MatrixS_S_,"",@"SHT_CUDA_INFO"
	.sectionflags	@""
	.align	4


	//----- nvinfo : EIATTR_CUDA_API_VERSION
	.align		4
        /*0000*/ 	.byte	0x04, 0x37
        /*0002*/ 	.short	(.L_7 - .L_6)
.L_6:
        /*0004*/ 	.word	0x00000082


	//----- nvinfo : EIATTR_KPARAM_INFO
	.align		4
.L_7:
        /*0008*/ 	.byte	0x04, 0x17
        /*000a*/ 	.short	(.L_9 - .L_8)
.L_8:
        /*000c*/ 	.word	0x00000000
        /*0010*/ 	.short	0x0002
        /*0012*/ 	.short	0x0020
        /*0014*/ 	.byte	0x00, 0xf0, 0x41, 0x00


	//----- nvinfo : EIATTR_KPARAM_INFO
	.align		4
.L_9:
        /*0018*/ 	.byte	0x04, 0x17
        /*001a*/ 	.short	(.L_11 - .L_10)
.L_10:
        /*001c*/ 	.word	0x00000000
        /*0020*/ 	.short	0x0001
        /*0022*/ 	.short	0x0010
        /*0024*/ 	.byte	0x00, 0xf0, 0x41, 0x00


	//----- nvinfo : EIATTR_KPARAM_INFO
	.align		4
.L_11:
        /*0028*/ 	.byte	0x04, 0x17
        /*002a*/ 	.short	(.L_13 - .L_12)
.L_12:
        /*002c*/ 	.word	0x00000000
        /*0030*/ 	.short	0x0000
        /*0032*/ 	.short	0x0000
        /*0034*/ 	.byte	0x00, 0xf0, 0x41, 0x00


	//----- nvinfo : EIATTR_SPARSE_MMA_MASK
	.align		4
.L_13:
        /*0038*/ 	.byte	0x03, 0x50
        /*003a*/ 	.short	0x0000


	//----- nvinfo : EIATTR_MAXREG_COUNT
	.align		4
        /*003c*/ 	.byte	0x03, 0x1b
        /*003e*/ 	.short	0x00ff


	//----- nvinfo : EIATTR_MERCURY_ISA_VERSION
	.align		4
        /*0040*/ 	.byte	0x03, 0x5f
        /*0042*/ 	.short	0x0101


	//----- nvinfo : EIATTR_VRC_CTA_INIT_COUNT
	.align		4
        /*0044*/ 	.byte	0x02, 0x4a
	.zero		1
	.zero		1


	//----- nvinfo : EIATTR_EXIT_INSTR_OFFSETS
	.align		4
        /*0048*/ 	.byte	0x04, 0x1c
        /*004a*/ 	.short	(.L_15 - .L_14)


	//   ....[0]....
.L_14:
        /*004c*/ 	.word	0x000000d0


	//   ....[1]....
        /*0050*/ 	.word	0x00000900


	//----- nvinfo : EIATTR_CBANK_PARAM_SIZE
	.align		4
.L_15:
        /*0054*/ 	.byte	0x03, 0x19
        /*0056*/ 	.short	0x0030


	//----- nvinfo : EIATTR_PARAM_CBANK
	.align		4
        /*0058*/ 	.byte	0x04, 0x0a
        /*005a*/ 	.short	(.L_17 - .L_16)
	.align		4
.L_16:
        /*005c*/ 	.word	index@(.nv.constant0._Z12MatMulKernel6MatrixS_S_)
        /*0060*/ 	.short	0x0380
        /*0062*/ 	.short	0x0030


	//----- nvinfo : EIATTR_SW_WAR
	.align		4
.L_17:
        /*0064*/ 	.byte	0x04, 0x36
        /*0066*/ 	.short	(.L_19 - .L_18)
.L_18:
        /*0068*/ 	.word	0x00000008
.L_19:


//--------------------- .nv.callgraph             --------------------------
	.section	.nv.callgraph,"",@"SHT_CUDA_CALLGRAPH"
	.align	4
	.sectionentsize	8
	.align		4
        /*0000*/ 	.word	0x00000000
	.align		4
        /*0004*/ 	.word	0xffffffff
	.align		4
        /*0008*/ 	.word	0x00000000
	.align		4
        /*000c*/ 	.word	0xfffffffe
	.align		4
        /*0010*/ 	.word	0x00000000
	.align		4
        /*0014*/ 	.word	0xfffffffd
	.align		4
        /*0018*/ 	.word	0x00000000
	.align		4
        /*001c*/ 	.word	0xfffffffc


//--------------------- .text._Z12MatMulKernel6MatrixS_S_ --------------------------
	.section	.text._Z12MatMulKernel6MatrixS_S_,"ax",@progbits
	.align	128
        .global         _Z12MatMulKernel6MatrixS_S_
        .type           _Z12MatMulKernel6MatrixS_S_,@function
        .size           _Z12MatMulKernel6MatrixS_S_,(.L_x_5 - _Z12MatMulKernel6MatrixS_S_)
        .other          _Z12MatMulKernel6MatrixS_S_,@"STO_CUDA_ENTRY STV_DEFAULT"
_Z12MatMulKernel6MatrixS_S_:
.text._Z12MatMulKernel6MatrixS_S_:
[----:B------:R-:W-:Y:S01]  /*0000*/  LDC R1, c[0x0][0x37c] ;  /* 0x0000df00ff017b82 */ /* 0x000fe20000000800 */
[----:B------:R-:W0:Y:S07]  /*0010*/  S2R R3, SR_TID.X ;  /* 0x0000000000037919 */ /* 0x000e2e0000002100 */
[----:B------:R-:W1:Y:S01]  /*0020*/  LDC R19, c[0x0][0x364] ;  /* 0x0000d900ff137b82 */ /* 0x000e620000000800 */
[----:B------:R-:W2:Y:S01]  /*0030*/  LDCU UR6, c[0x0][0x384] ;  /* 0x00007080ff0677ac */ /* 0x000ea20008000800 */
[----:B------:R-:W1:Y:S06]  /*0040*/  S2R R2, SR_TID.Y ;  /* 0x0000000000027919 */ /* 0x000e6c0000002200 */
[----:B------:R-:W0:Y:S08]  /*0050*/  S2UR UR5, SR_CTAID.X ;  /* 0x00000000000579c3 */ /* 0x000e300000002500 */
[----:B------:R-:W0:Y:S08]  /*0060*/  LDC R0, c[0x0][0x360] ;  /* 0x0000d800ff007b82 */ /* 0x000e300000000800 */
[----:B------:R-:W1:Y:S08]  /*0070*/  S2UR UR4, SR_CTAID.Y ;  /* 0x00000000000479c3 */ /* 0x000e700000002600 */
[----:B------:R-:W3:Y:S01]  /*0080*/  LDC R17, c[0x0][0x390] ;  /* 0x0000e400ff117b82 */ /* 0x000ee20000000800 */
[----:B0-----:R-:W-:-:S02]  /*0090*/  IMAD R0, R0, UR5, R3 ;  /* 0x0000000500007c24 */ /* 0x001fc4000f8e0203 */
[----:B-1----:R-:W-:-:S03]  /*00a0*/  IMAD R19, R19, UR4, R2 ;  /* 0x0000000413137c24 */ /* 0x002fc6000f8e0202 */
[----:B---3--:R-:W-:-:S04]  /*00b0*/  ISETP.GE.AND P0, PT, R0, R17, PT ;  /* 0x000000110000720c */ /* 0x008fc80003f06270 */
[----:B--2---:R-:W-:-:S13]  /*00c0*/  ISETP.GE.OR P0, PT, R19, UR6, P0 ;  /* 0x0000000613007c0c */ /* 0x004fda0008706670 */
[----:B------:R-:W-:Y:S05]  /*00d0*/  @P0 EXIT ;  /* 0x000000000000094d */ /* 0x000fea0003800000 */
[----:B------:R-:W0:Y:S01]  /*00e0*/  LDC R16, c[0x0][0x380] ;  /* 0x0000e000ff107b82 */ /* 0x000e220000000800 */
[----:B------:R-:W1:Y:S01]  /*00f0*/  LDCU.64 UR4, c[0x0][0x358] ;  /* 0x00006b00ff0477ac */ /* 0x000e620008000a00 */
[----:B------:R-:W-:Y:S01]  /*0100*/  HFMA2 R24, -RZ, RZ, 0, 0 ;  /* 0x00000000ff187431 */ /* 0x000fe200000001ff */
[----:B0-----:R-:W-:-:S13]  /*0110*/  ISETP.GE.AND P0, PT, R16, 0x1, PT ;  /* 0x000000011000780c */ /* 0x001fda0003f06270 */
[----:B-1----:R-:W-:Y:S05]  /*0120*/  @!P0 BRA `(.L_x_0) ;  /* 0x0000000400e08947 */ /* 0x002fea0003800000 */
[C---:B------:R-:W-:Y:S01]  /*0130*/  ISETP.GE.U32.AND P1, PT, R16.reuse, 0x8, PT ;  /* 0x000000081000780c */ /* 0x040fe20003f26070 */
[----:B------:R-:W-:Y:S01]  /*0140*/  IMAD R20, R19, R16, RZ ;  /* 0x0000001013147224 */ /* 0x000fe200078e02ff */
[----:B------:R-:W-:Y:S02]  /*0150*/  LOP3.LUT R27, R16, 0x7, RZ, 0xc0, !PT ;  /* 0x00000007101b7812 */ /* 0x000fe400078ec0ff */
[----:B------:R-:W-:Y:S02]  /*0160*/  MOV R21, RZ ;  /* 0x000000ff00157202 */ /* 0x000fe40000000f00 */
[----:B------:R-:W-:Y:S02]  /*0170*/  ISETP.NE.AND P0, PT, R27, RZ, PT ;  /* 0x000000ff1b00720c */ /* 0x000fe40003f05270 */
[----:B------:R-:W-:-:S05]  /*0180*/  MOV R24, RZ ;  /* 0x000000ff00187202 */ /* 0x000fca0000000f00 */
[----:B------:R-:W-:Y:S06]  /*0190*/  @!P1 BRA `(.L_x_1) ;  /* 0x0000000000c49947 */ /* 0x000fec0003800000 */
[----:B------:R-:W0:Y:S01]  /*01a0*/  LDC.64 R2, c[0x0][0x388] ;  /* 0x0000e200ff027b82 */ /* 0x000e220000000a00 */
[----:B------:R-:W-:Y:S02]  /*01b0*/  LOP3.LUT R21, R16, 0x7ffffff8, RZ, 0xc0, !PT ;  /* 0x7ffffff810157812 */ /* 0x000fe400078ec0ff */
[----:B------:R-:W-:Y:S02]  /*01c0*/  MOV R24, RZ ;  /* 0x000000ff00187202 */ /* 0x000fe40000000f00 */
[----:B------:R-:W-:Y:S02]  /*01d0*/  MOV R18, R0 ;  /* 0x0000000000127202 */ /* 0x000fe40000000f00 */
[----:B------:R-:W-:Y:S01]  /*01e0*/  IADD3 R22, PT, PT, -R21, RZ, RZ ;  /* 0x000000ff15167210 */ /* 0x000fe20007ffe1ff */
[----:B0-----:R-:W-:-:S03]  /*01f0*/  IMAD.WIDE.U32 R2, R20, 0x4, R2 ;  /* 0x0000000414027825 */ /* 0x001fc600078e0002 */
[----:B------:R-:W-:-:S04]  /*0200*/  IADD3 R4, P1, PT, R2, 0x10, RZ ;  /* 0x0000001002047810 */ /* 0x000fc80007f3e0ff */
[----:B------:R-:W-:-:S09]  /*0210*/  IADD3.X R5, PT, PT, RZ, R3, RZ, P1, !PT ;  /* 0x00000003ff057210 */ /* 0x000fd20000ffe4ff */
.L_x_2:
[----:B------:R-:W0:Y:S01]  /*0220*/  LDC.64 R14, c[0x0][0x398] ;  /* 0x0000e600ff0e7b82 */ /* 0x000e220000000a00 */
[----:B------:R-:W-:Y:S02]  /*0230*/  MOV R2, R4 ;  /* 0x0000000400027202 */ /* 0x000fe40000000f00 */
[----:B------:R-:W-:-:S05]  /*0240*/  MOV R3, R5 ;  /* 0x0000000500037202 */ /* 0x000fca0000000f00 */
[----:B------:R-:W2:Y:S04]  /*0250*/  LDG.E R25, desc[UR4][R2.64+-0x10] ;  /* 0xfffff00402197981 */ /* 0x000ea8000c1e1900 */
[----:B------:R-:W3:Y:S04]  /*0260*/  LDG.E R23, desc[UR4][R2.64+-0xc] ;  /* 0xfffff40402177981 */ /* 0x000ee8000c1e1900 */
[----:B------:R-:W4:Y:S04]  /*0270*/  LDG.E R29, desc[UR4][R2.64+-0x8] ;  /* 0xfffff804021d7981 */ /* 0x000f28000c1e1900 */
[----:B------:R-:W5:Y:S01]  /*0280*/  LDG.E R28, desc[UR4][R2.64+-0x4] ;  /* 0xfffffc04021c7981 */ /* 0x000f62000c1e1900 */
[----:B0-----:R-:W-:-:S05]  /*0290*/  IMAD.WIDE R14, R18, 0x4, R14 ;  /* 0x00000004120e7825 */ /* 0x001fca00078e020e */
[----:B------:R0:W2:Y:S01]  /*02a0*/  LDG.E R26, desc[UR4][R14.64] ;  /* 0x000000040e1a7981 */ /* 0x0000a2000c1e1900 */
[----:B------:R-:W-:-:S04]  /*02b0*/  IMAD.WIDE R12, R17, 0x4, R14 ;  /* 0x00000004110c7825 */ /* 0x000fc800078e020e */
[C---:B------:R-:W-:Y:S02]  /*02c0*/  IMAD.WIDE R4, R17.reuse, 0x4, R12 ;  /* 0x0000000411047825 */ /* 0x040fe400078e020c */
[----:B------:R-:W3:Y:S02]  /*02d0*/  LDG.E R12, desc[UR4][R12.64] ;  /* 0x000000040c0c7981 */ /* 0x000ee4000c1e1900 */
[C---:B------:R-:W-:Y:S02]  /*02e0*/  IMAD.WIDE R8, R17.reuse, 0x4, R4 ;  /* 0x0000000411087825 */ /* 0x040fe400078e0204 */
[----:B------:R-:W4:Y:S02]  /*02f0*/  LDG.E R4, desc[UR4][R4.64] ;  /* 0x0000000404047981 */ /* 0x000f24000c1e1900 */
[C---:B------:R-:W-:Y:S02]  /*0300*/  IMAD.WIDE R6, R17.reuse, 0x4, R8 ;  /* 0x0000000411067825 */ /* 0x040fe400078e0208 */
[----:B------:R-:W5:Y:S02]  /*0310*/  LDG.E R8, desc[UR4][R8.64] ;  /* 0x0000000408087981 */ /* 0x000f64000c1e1900 */
[----:B------:R-:W-:-:S02]  /*0320*/  IMAD.WIDE R10, R17, 0x4, R6 ;  /* 0x00000004110a7825 */ /* 0x000fc400078e0206 */
[----:B------:R-:W5:Y:S04]  /*0330*/  LDG.E R5, desc[UR4][R2.64] ;  /* 0x0000000402057981 */ /* 0x000f68000c1e1900 */
[----:B------:R-:W5:Y:S01]  /*0340*/  LDG.E R6, desc[UR4][R6.64] ;  /* 0x0000000406067981 */ /* 0x000f62000c1e1900 */
[----:B0-----:R-:W-:-:S03]  /*0350*/  IMAD.WIDE R14, R17, 0x4, R10 ;  /* 0x00000004110e7825 */ /* 0x001fc600078e020a */
[----:B------:R-:W5:Y:S04]  /*0360*/  LDG.E R10, desc[UR4][R10.64] ;  /* 0x000000040a0a7981 */ /* 0x000f68000c1e1900 */
[----:B------:R-:W5:Y:S04]  /*0370*/  LDG.E R13, desc[UR4][R14.64] ;  /* 0x000000040e0d7981 */ /* 0x000f68000c1e1900 */
[----:B------:R-:W5:Y:S04]  /*0380*/  LDG.E R7, desc[UR4][R2.64+0x4] ;  /* 0x0000040402077981 */ /* 0x000f68000c1e1900 */
[----:B------:R-:W5:Y:S01]  /*0390*/  LDG.E R9, desc[UR4][R2.64+0xc] ;  /* 0x00000c0402097981 */ /* 0x000f62000c1e1900 */
[----:B--2---:R-:W-:Y:S01]  /*03a0*/  FFMA R26, R25, R26, R24 ;  /* 0x0000001a191a7223 */ /* 0x004fe20000000018 */
[----:B------:R-:W-:-:S02]  /*03b0*/  IMAD.WIDE R24, R17, 0x4, R14 ;  /* 0x0000000411187825 */ /* 0x000fc400078e020e */
[----:B------:R-:W2:Y:S04]  /*03c0*/  LDG.E R14, desc[UR4][R2.64+0x8] ;  /* 0x00000804020e7981 */ /* 0x000ea8000c1e1900 */
[----:B------:R-:W2:Y:S01]  /*03d0*/  LDG.E R24, desc[UR4][R24.64] ;  /* 0x0000000418187981 */ /* 0x000ea2000c1e1900 */
[----:B---3--:R-:W-:Y:S01]  /*03e0*/  FFMA R12, R23, R12, R26 ;  /* 0x0000000c170c7223 */ /* 0x008fe2000000001a */
[----:B------:R-:W-:-:S03]  /*03f0*/  IADD3 R22, PT, PT, R22, 0x8, RZ ;  /* 0x0000000816167810 */ /* 0x000fc60007ffe0ff */
[----:B----4-:R-:W-:Y:S01]  /*0400*/  FFMA R29, R29, R4, R12 ;  /* 0x000000041d1d7223 */ /* 0x010fe2000000000c */
[----:B------:R-:W-:-:S03]  /*0410*/  ISETP.NE.AND P1, PT, R22, RZ, PT ;  /* 0x000000ff1600720c */ /* 0x000fc60003f25270 */
[----:B-----5:R-:W-:Y:S01]  /*0420*/  FFMA R8, R28, R8, R29 ;  /* 0x000000081c087223 */ /* 0x020fe2000000001d */
[----:B------:R-:W-:-:S03]  /*0430*/  IADD3 R4, P2, PT, R2, 0x20, RZ ;  /* 0x0000002002047810 */ /* 0x000fc60007f5e0ff */
[----:B------:R-:W-:Y:S01]  /*0440*/  FFMA R6, R5, R6, R8 ;  /* 0x0000000605067223 */ /* 0x000fe20000000008 */
[----:B------:R-:W-:Y:S02]  /*0450*/  IADD3.X R5, PT, PT, RZ, R3, RZ, P2, !PT ;  /* 0x00000003ff057210 */ /* 0x000fe400017fe4ff */
[----:B------:R-:W-:Y:S01]  /*0460*/  LEA R18, R17, R18, 0x3 ;  /* 0x0000001211127211 */ /* 0x000fe200078e18ff */
[----:B------:R-:W-:-:S04]  /*0470*/  FFMA R7, R7, R10, R6 ;  /* 0x0000000a07077223 */ /* 0x000fc80000000006 */
[----:B--2---:R-:W-:-:S04]  /*0480*/  FFMA R14, R14, R13, R7 ;  /* 0x0000000d0e0e7223 */ /* 0x004fc80000000007 */
[----:B------:R-:W-:Y:S01]  /*0490*/  FFMA R24, R9, R24, R14 ;  /* 0x0000001809187223 */ /* 0x000fe2000000000e */
[----:B------:R-:W-:Y:S06]  /*04a0*/  @P1 BRA `(.L_x_2) ;  /* 0xfffffffc005c1947 */ /* 0x000fec000383ffff */
.L_x_1:
[----:B------:R-:W-:Y:S05]  /*04b0*/  @!P0 BRA `(.L_x_0) ;  /* 0x0000000000fc8947 */ /* 0x000fea0003800000 */
[----:B------:R-:W-:Y:S02]  /*04c0*/  ISETP.GE.U32.AND P1, PT, R27, 0x4, PT ;  /* 0x000000041b00780c */ /* 0x000fe40003f26070 */
[----:B------:R-:W-:-:S04]  /*04d0*/  LOP3.LUT R14, R16, 0x3, RZ, 0xc0, !PT ;  /* 0x00000003100e7812 */ /* 0x000fc800078ec0ff */
[----:B------:R-:W-:-:S07]  /*04e0*/  ISETP.NE.AND P0, PT, R14, RZ, PT ;  /* 0x000000ff0e00720c */ /* 0x000fce0003f05270 */
[----:B------:R-:W-:Y:S06]  /*04f0*/  @!P1 BRA `(.L_x_3) ;  /* 0x00000000006c9947 */ /* 0x000fec0003800000 */
[----:B------:R-:W0:Y:S01]  /*0500*/  LDC.64 R4, c[0x0][0x398] ;  /* 0x0000e600ff047b82 */ /* 0x000e220000000a00 */
[----:B------:R-:W1:Y:S01]  /*0510*/  LDCU.64 UR6, c[0x0][0x388] ;  /* 0x00007100ff0677ac */ /* 0x000e620008000a00 */
[----:B------:R-:W-:Y:S01]  /*0520*/  IMAD R7, R21, R17, R0 ;  /* 0x0000001115077224 */ /* 0x000fe200078e0200 */
[CC--:B------:R-:W-:Y:S02]  /*0530*/  IADD3 R3, PT, PT, R20.reuse, R21.reuse, RZ ;  /* 0x0000001514037210 */ /* 0x0c0fe40007ffe0ff */
[----:B------:R-:W-:-:S03]  /*0540*/  IADD3 R8, P1, PT, R20, R21, RZ ;  /* 0x0000001514087210 */ /* 0x000fc60007f3e0ff */
[----:B------:R-:W2:Y:S01]  /*0550*/  LDC.64 R12, c[0x0][0x388] ;  /* 0x0000e200ff0c7b82 */ /* 0x000ea20000000a00 */
[----:B0-----:R-:W-:-:S04]  /*0560*/  IMAD.WIDE R4, R7, 0x4, R4 ;  /* 0x0000000407047825 */ /* 0x001fc800078e0204 */
[----:B------:R-:W-:Y:S02]  /*0570*/  IMAD.WIDE R6, R17, 0x4, R4 ;  /* 0x0000000411067825 */ /* 0x000fe400078e0204 */
[----:B------:R-:W3:Y:S02]  /*0580*/  LDG.E R4, desc[UR4][R4.64] ;  /* 0x0000000404047981 */ /* 0x000ee4000c1e1900 */
[----:B--2---:R-:W-:Y:S01]  /*0590*/  IMAD.WIDE.U32 R12, R3, 0x4, R12 ;  /* 0x00000004030c7825 */ /* 0x004fe200078e000c */
[----:B------:R-:W-:Y:S02]  /*05a0*/  IADD3.X R3, PT, PT, RZ, RZ, RZ, P1, !PT ;  /* 0x000000ffff037210 */ /* 0x000fe40000ffe4ff */
[----:B-1----:R-:W-:-:S03]  /*05b0*/  LEA R2, P1, R8, UR6, 0x2 ;  /* 0x0000000608027c11 */ /* 0x002fc6000f8210ff */
[----:B------:R-:W3:Y:S01]  /*05c0*/  LDG.E R13, desc[UR4][R12.64] ;  /* 0x000000040c0d7981 */ /* 0x000ee2000c1e1900 */
[----:B------:R-:W-:Y:S01]  /*05d0*/  LEA.HI.X R3, R8, UR7, R3, 0x2, P1 ;  /* 0x0000000708037c11 */ /* 0x000fe200088f1403 */
[C---:B------:R-:W-:Y:S02]  /*05e0*/  IMAD.WIDE R8, R17.reuse, 0x4, R6 ;  /* 0x0000000411087825 */ /* 0x040fe400078e0206 */
[----:B------:R-:W2:Y:S04]  /*05f0*/  LDG.E R6, desc[UR4][R6.64] ;  /* 0x0000000406067981 */ /* 0x000ea8000c1e1900 */
[----:B------:R-:W2:Y:S01]  /*0600*/  LDG.E R15, desc[UR4][R2.64+0x4] ;  /* 0x00000404020f7981 */ /* 0x000ea2000c1e1900 */
[----:B------:R-:W-:-:S03]  /*0610*/  IMAD.WIDE R10, R17, 0x4, R8 ;  /* 0x00000004110a7825 */ /* 0x000fc600078e0208 */
[----:B------:R-:W4:Y:S04]  /*0620*/  LDG.E R22, desc[UR4][R8.64] ;  /* 0x0000000408167981 */ /* 0x000f28000c1e1900 */
[----:B------:R-:W4:Y:S04]  /*0630*/  LDG.E R18, desc[UR4][R2.64+0x8] ;  /* 0x0000080402127981 */ /* 0x000f28000c1e1900 */
[----:B------:R-:W5:Y:S04]  /*0640*/  LDG.E R26, desc[UR4][R2.64+0xc] ;  /* 0x00000c04021a7981 */ /* 0x000f68000c1e1900 */
[----:B------:R-:W5:Y:S01]  /*0650*/  LDG.E R10, desc[UR4][R10.64] ;  /* 0x000000040a0a7981 */ /* 0x000f62000c1e1900 */
[----:B------:R-:W-:Y:S01]  /*0660*/  IADD3 R21, PT, PT, R21, 0x4, RZ ;  /* 0x0000000415157810 */ /* 0x000fe20007ffe0ff */
[----:B---3--:R-:W-:-:S04]  /*0670*/  FFMA R24, R13, R4, R24 ;  /* 0x000000040d187223 */ /* 0x008fc80000000018 */
[----:B--2---:R-:W-:-:S04]  /*0680*/  FFMA R15, R15, R6, R24 ;  /* 0x000000060f0f7223 */ /* 0x004fc80000000018 */
[----:B----4-:R-:W-:-:S04]  /*0690*/  FFMA R15, R18, R22, R15 ;  /* 0x00000016120f7223 */ /* 0x010fc8000000000f */
[----:B-----5:R-:W-:-:S07]  /*06a0*/  FFMA R24, R26, R10, R15 ;  /* 0x0000000a1a187223 */ /* 0x020fce000000000f */
.L_x_3:
[----:B------:R-:W-:Y:S05]  /*06b0*/  @!P0 BRA `(.L_x_0) ;  /* 0x00000000007c8947 */ /* 0x000fea0003800000 */
[----:B------:R-:W-:Y:S02]  /*06c0*/  ISETP.NE.AND P1, PT, R14, 0x1, PT ;  /* 0x000000010e00780c */ /* 0x000fe40003f25270 */
[----:B------:R-:W-:-:S04]  /*06d0*/  LOP3.LUT R16, R16, 0x1, RZ, 0xc0, !PT ;  /* 0x0000000110107812 */ /* 0x000fc800078ec0ff */
[----:B------:R-:W-:-:S07]  /*06e0*/  ISETP.NE.U32.AND P0, PT, R16, 0x1, PT ;  /* 0x000000011000780c */ /* 0x000fce0003f05070 */
[----:B------:R-:W0:Y:S01]  /*06f0*/  @P1 LDC.64 R10, c[0x0][0x388] ;  /* 0x0000e200ff0a1b82 */ /* 0x000e220000000a00 */
[CC--:B------:R-:W-:Y:S02]  /*0700*/  @P1 IADD3 R13, PT, PT, R20.reuse, R21.reuse, RZ ;  /* 0x00000015140d1210 */ /* 0x0c0fe40007ffe0ff */
[----:B------:R-:W-:-:S04]  /*0710*/  @P1 IADD3 R12, P2, PT, R20, R21, RZ ;  /* 0x00000015140c1210 */ /* 0x000fc80007f5e0ff */
[----:B------:R-:W-:Y:S01]  /*0720*/  @P1 IADD3.X R14, PT, PT, RZ, RZ, RZ, P2, !PT ;  /* 0x000000ffff0e1210 */ /* 0x000fe200017fe4ff */
[----:B------:R-:W1:Y:S08]  /*0730*/  @P1 LDC.64 R8, c[0x0][0x398] ;  /* 0x0000e600ff081b82 */ /* 0x000e700000000a00 */
[----:B------:R-:W2:Y:S08]  /*0740*/  @P1 LDC.64 R6, c[0x0][0x388] ;  /* 0x0000e200ff061b82 */ /* 0x000eb00000000a00 */
[----:B------:R-:W3:Y:S01]  /*0750*/  @!P0 LDC.64 R4, c[0x0][0x388] ;  /* 0x0000e200ff048b82 */ /* 0x000ee20000000a00 */
[----:B0-----:R-:W-:-:S04]  /*0760*/  @P1 IMAD.WIDE.U32 R10, R13, 0x4, R10 ;  /* 0x000000040d0a1825 */ /* 0x001fc800078e000a */
[C---:B------:R-:W-:Y:S01]  /*0770*/  @P1 IMAD R13, R21.reuse, R17, R0 ;  /* 0x00000011150d1224 */ /* 0x040fe200078e0200 */
[----:B------:R-:W-:Y:S01]  /*0780*/  @P1 IADD3 R21, PT, PT, R21, 0x2, RZ ;  /* 0x0000000215151810 */ /* 0x000fe20007ffe0ff */
[----:B------:R-:W4:Y:S01]  /*0790*/  @P1 LDG.E R11, desc[UR4][R10.64] ;  /* 0x000000040a0b1981 */ /* 0x000f22000c1e1900 */
[----:B------:R-:W0:Y:S01]  /*07a0*/  @!P0 LDC.64 R2, c[0x0][0x398] ;  /* 0x0000e600ff028b82 */ /* 0x000e220000000a00 */
[----:B-1----:R-:W-:Y:S01]  /*07b0*/  @P1 IMAD.WIDE R8, R13, 0x4, R8 ;  /* 0x000000040d081825 */ /* 0x002fe200078e0208 */
[----:B------:R-:W-:Y:S02]  /*07c0*/  @!P0 IADD3 R15, PT, PT, R20, R21, RZ ;  /* 0x00000015140f8210 */ /* 0x000fe40007ffe0ff */
[----:B--2---:R-:W-:Y:S01]  /*07d0*/  @P1 LEA R6, P2, R12, R6, 0x2 ;  /* 0x000000060c061211 */ /* 0x004fe200078410ff */
[----:B------:R-:W-:-:S03]  /*07e0*/  @!P0 IMAD R21, R21, R17, R0 ;  /* 0x0000001115158224 */ /* 0x000fc600078e0200 */
[----:B------:R-:W-:Y:S01]  /*07f0*/  @P1 LEA.HI.X R7, R12, R7, R14, 0x2, P2 ;  /* 0x000000070c071211 */ /* 0x000fe200010f140e */
[----:B------:R-:W-:Y:S01]  /*0800*/  @P1 IMAD.WIDE R12, R17, 0x4, R8 ;  /* 0x00000004110c1825 */ /* 0x000fe200078e0208 */
[----:B------:R-:W4:Y:S03]  /*0810*/  @P1 LDG.E R14, desc[UR4][R8.64] ;  /* 0x00000004080e1981 */ /* 0x000f26000c1e1900 */
[----:B---3--:R-:W-:Y:S01]  /*0820*/  @!P0 IMAD.WIDE.U32 R4, R15, 0x4, R4 ;  /* 0x000000040f048825 */ /* 0x008fe200078e0004 */
[----:B------:R-:W2:Y:S04]  /*0830*/  @P1 LDG.E R6, desc[UR4][R6.64+0x4] ;  /* 0x0000040406061981 */ /* 0x000ea8000c1e1900 */
[----:B------:R-:W2:Y:S01]  /*0840*/  @P1 LDG.E R12, desc[UR4][R12.64] ;  /* 0x000000040c0c1981 */ /* 0x000ea2000c1e1900 */
[----:B0-----:R-:W-:-:S03]  /*0850*/  @!P0 IMAD.WIDE R2, R21, 0x4, R2 ;  /* 0x0000000415028825 */ /* 0x001fc600078e0202 */
[----:B------:R-:W3:Y:S04]  /*0860*/  @!P0 LDG.E R5, desc[UR4][R4.64] ;  /* 0x0000000404058981 */ /* 0x000ee8000c1e1900 */
[----:B------:R-:W3:Y:S01]  /*0870*/  @!P0 LDG.E R2, desc[UR4][R2.64] ;  /* 0x0000000402028981 */ /* 0x000ee2000c1e1900 */
[----:B----4-:R-:W-:-:S04]  /*0880*/  @P1 FFMA R11, R11, R14, R24 ;  /* 0x0000000e0b0b1223 */ /* 0x010fc80000000018 */
[----:B--2---:R-:W-:-:S04]  /*0890*/  @P1 FFMA R24, R6, R12, R11 ;  /* 0x0000000c06181223 */ /* 0x004fc8000000000b */
[----:B---3--:R-:W-:-:S07]  /*08a0*/  @!P0 FFMA R24, R5, R2, R24 ;  /* 0x0000000205188223 */ /* 0x008fce0000000018 */
.L_x_0:
[----:B------:R-:W0:Y:S01]  /*08b0*/  LDC.64 R2, c[0x0][0x3a8] ;  /* 0x0000ea00ff027b82 */ /* 0x000e220000000a00 */
[----:B------:R-:W1:Y:S02]  /*08c0*/  LDCU UR6, c[0x0][0x3a0] ;  /* 0x00007400ff0677ac */ /* 0x000e640008000800 */
[----:B-1----:R-:W-:-:S04]  /*08d0*/  IMAD R19, R19, UR6, R0 ;  /* 0x0000000613137c24 */ /* 0x002fc8000f8e0200 */
[----:B0-----:R-:W-:-:S05]  /*08e0*/  IMAD.WIDE R2, R19, 0x4, R2 ;  /* 0x0000000413027825 */ /* 0x001fca00078e0202 */
[----:B------:R-:W-:Y:S01]  /*08f0*/  STG.E desc[UR4][R2.64], R24 ;  /* 0x0000001802007986 */ /* 0x000fe2000c101904 */
[----:B------:R-:W-:Y:S05]  /*0900*/  EXIT ;  /* 0x000000000000794d */ /* 0x000fea0003800000 */
.L_x_4:
[----:B------:R-:W-:-:S00]  /*0910*/  BRA `(.L_x_4) ;  /* 0xfffffffc00fc7947 */ /* 0x000fc0000383ffff */
[----:B------:R-:W-:-:S00]  /*0920*/  NOP ;  /* 0x0000000000007918 */ /* 0x000fc00000000000 */
        /* <DEDUP_REMOVED lines=13> */
.L_x_5:


//--------------------- .nv.shared.reserved.0     --------------------------
	.section	.nv.shared.reserved.0,"aw",@nobits
	.weak		__nv_reservedSMEM_offset_0_alias
	.size		__nv_reservedSMEM_offset_0_alias, 0, 64
	.other		__nv_reservedSMEM_offset_0_alias,@"STO_CUDA_RESERVED_SHARED STV_DEFAULT"
__nv_reservedSMEM_offset_0_alias:
	.zero		0
	.zero		64


//--------------------- .nv.constant0._Z12MatMulKernel6MatrixS_S_ --------------------------
	.section	.nv.constant0._Z12MatMulKernel6MatrixS_S_,"a",@progbits
	.sectionflags	@""
	.align	4
.nv.constant0._Z12MatMulKernel6MatrixS_S_:
	.zero		944


//--------------------- SYMBOLS --------------------------

	.type		.nv.reservedSmem.offset0,@object
	.size		.nv.reservedSmem.offset0,0x4
